	.headerflags	@"EF_CUDA_TEXMODE_UNIFIED EF_CUDA_64BIT_ADDRESS EF_CUDA_ACCELERATORS EF_CUDA_SM90 EF_CUDA_VIRTUAL_SM(EF_CUDA_SM90)"
	.elftype	@"ET_EXEC"


//--------------------- .nv.info                  --------------------------
	.section	.nv.info,"",@"SHT_CUDA_INFO"
	.align	4


	//----- nvinfo : EIATTR_REGCOUNT
	.align		4
        /*0000*/ 	.byte	0x04, 0x2f
        /*0002*/ 	.short	(.L_1 - .L_0)
	.align		4
.L_0:
        /*0004*/ 	.word	index@(triton_poi_fused_leaky_relu_0)
        /*0008*/ 	.word	0x00000008


	//----- nvinfo : EIATTR_MIN_STACK_SIZE
	.align		4
.L_1:
        /*000c*/ 	.byte	0x04, 0x12
        /*000e*/ 	.short	(.L_3 - .L_2)
	.align		4
.L_2:
        /*0010*/ 	.word	index@(triton_poi_fused_leaky_relu_0)
        /*0014*/ 	.word	0x00000000


	//----- nvinfo : EIATTR_FRAME_SIZE
	.align		4
.L_3:
        /*0018*/ 	.byte	0x04, 0x11
        /*001a*/ 	.short	(.L_5 - .L_4)
	.align		4
.L_4:
        /*001c*/ 	.word	index@(triton_poi_fused_leaky_relu_0)
        /*0020*/ 	.word	0x00000000


	//----- nvinfo : EIATTR_MIN_STACK_SIZE
	.align		4
.L_5:
        /*0024*/ 	.byte	0x04, 0x12
        /*0026*/ 	.short	(.L_7 - .L_6)
	.align		4
.L_6:
        /*0028*/ 	.word	index@(triton_poi_fused_leaky_relu_0)
        /*002c*/ 	.word	0x00000000
.L_7:


//--------------------- .nv.info.triton_poi_fused_leaky_relu_0 --------------------------
	.section	.nv.info.triton_poi_fused_leaky_relu_0,"",@"SHT_CUDA_INFO"
	.sectionflags	@""
	.align	4


	//----- nvinfo : EIATTR_CUDA_API_VERSION
	.align		4
        /*0000*/ 	.byte	0x04, 0x37
        /*0002*/ 	.short	(.L_9 - .L_8)
.L_8:
        /*0004*/ 	.word	0x0000007c


	//----- nvinfo : EIATTR_KPARAM_INFO
	.align		4
.L_9:
        /*0008*/ 	.byte	0x04, 0x17
        /*000a*/ 	.short	(.L_11 - .L_10)
.L_10:
        /*000c*/ 	.word	0x00000000
        /*0010*/ 	.short	0x0001
        /*0012*/ 	.short	0x0008
        /*0014*/ 	.byte	0x00, 0xf0, 0x11, 0x00


	//----- nvinfo : EIATTR_KPARAM_INFO
	.align		4
.L_11:
        /*0018*/ 	.byte	0x04, 0x17
        /*001a*/ 	.short	(.L_13 - .L_12)
.L_12:
        /*001c*/ 	.word	0x00000000
        /*0020*/ 	.short	0x0000
        /*0022*/ 	.short	0x0000
        /*0024*/ 	.byte	0x00, 0xf4, 0x21, 0x00


	//----- nvinfo : EIATTR_SPARSE_MMA_MASK
	.align		4
.L_13:
        /*0028*/ 	.byte	0x03, 0x50
        /*002a*/ 	.short	0x0000


	//----- nvinfo : EIATTR_MAXREG_COUNT
	.align		4
        /*002c*/ 	.byte	0x03, 0x1b
        /*002e*/ 	.short	0x00ff


	//----- nvinfo : EIATTR_EXIT_INSTR_OFFSETS
	.align		4
        /*0030*/ 	.byte	0x04, 0x1c
        /*0032*/ 	.short	(.L_15 - .L_14)


	//   ....[0]....
.L_14:
        /*0034*/ 	.word	0x00000130


	//   ....[1]....
        /*0038*/ 	.word	0x00000150


	//----- nvinfo : EIATTR_REQNTID
	.align		4
.L_15:
        /*003c*/ 	.byte	0x04, 0x10
        /*003e*/ 	.short	(.L_17 - .L_16)
.L_16:
        /*0040*/ 	.word	0x00000080
        /*0044*/ 	.word	0x00000001
        /*0048*/ 	.word	0x00000001


	//----- nvinfo : EIATTR_CRS_STACK_SIZE
	.align		4
.L_17:
        /*004c*/ 	.byte	0x04, 0x1e
        /*004e*/ 	.short	(.L_19 - .L_18)
.L_18:
        /*0050*/ 	.word	0x00000000


	//----- nvinfo : EIATTR_CBANK_PARAM_SIZE
	.align		4
.L_19:
        /*0054*/ 	.byte	0x03, 0x19
        /*0056*/ 	.short	0x000c


	//----- nvinfo : EIATTR_PARAM_CBANK
	.align		4
        /*0058*/ 	.byte	0x04, 0x0a
        /*005a*/ 	.short	(.L_21 - .L_20)
	.align		4
.L_20:
        /*005c*/ 	.word	index@(.nv.constant0.triton_poi_fused_leaky_relu_0)
        /*0060*/ 	.short	0x0210
        /*0062*/ 	.short	0x000c


	//----- nvinfo : EIATTR_SW_WAR
	.align		4
.L_21:
        /*0064*/ 	.byte	0x04, 0x36
        /*0066*/ 	.short	(.L_23 - .L_22)
.L_22:
        /*0068*/ 	.word	0x00000008
.L_23:


//--------------------- .nv.callgraph             --------------------------
	.section	.nv.callgraph,"",@"SHT_CUDA_CALLGRAPH"
	.align	4
	.sectionentsize	8
	.align		4
        /*0000*/ 	.word	0x00000000
	.align		4
        /*0004*/ 	.word	0xffffffff
	.align		4
        /*0008*/ 	.word	0x00000000
	.align		4
        /*000c*/ 	.word	0xfffffffe
	.align		4
        /*0010*/ 	.word	0x00000000
	.align		4
        /*0014*/ 	.word	0xfffffffd
	.align		4
        /*0018*/ 	.word	0x00000000
	.align		4
        /*001c*/ 	.word	0xfffffffc


//--------------------- .text.triton_poi_fused_leaky_relu_0 --------------------------
	.section	.text.triton_poi_fused_leaky_relu_0,"ax",@progbits
	.align	128
        .global         triton_poi_fused_leaky_relu_0
        .type           triton_poi_fused_leaky_relu_0,@function
        .size           triton_poi_fused_leaky_relu_0,(.L_x_3 - triton_poi_fused_leaky_relu_0)
        .other          triton_poi_fused_leaky_relu_0,@"STO_CUDA_ENTRY STV_DEFAULT"
triton_poi_fused_leaky_relu_0:
.text.triton_poi_fused_leaky_relu_0:
[----:B------:R-:W0:Y:S02]  /*0000*/  LDC R1, c[0x0][0x28] ;  /* 0x00000a00ff017b82 */ /* 0x000e240000000800 */
[----:B------:R-:W1:Y:S01]  /*0010*/  S2R R0, SR_TID.X ;  /* 0x0000000000007919 */ /* 0x000e620000002100 */
[----:B------:R-:W2:Y:S01]  /*0020*/  LDC.64 R2, c[0x0][0x210] ;  /* 0x00008400ff027b82 */ /* 0x000ea20000000a00 */
[----:B------:R-:W-:Y:S01]  /*0030*/  ULDC.64 UR4, c[0x0][0x208] ;  /* 0x0000820000047ab9 */ /* 0x000fe20000000a00 */
[----:B------:R-:W-:Y:S01]  /*0040*/  BSSY B0, `(.L_x_0) ;  /* 0x000000a000007945 */ /* 0x000fe20003800000 */
[----:B------:R-:W3:Y:S01]  /*0050*/  S2R R5, SR_CTAID.X ;  /* 0x0000000000057919 */ /* 0x000ee20000002500 */
[----:B-1----:R-:W-:-:S05]  /*0060*/  IMAD.SHL.U32 R0, R0, 0x2, RZ ;  /* 0x0000000200007824 */ /* 0x002fca00078e00ff */
[----:B------:R-:W-:-:S05]  /*0070*/  LOP3.LUT R0, R0, 0xfe, RZ, 0xc0, !PT ;  /* 0x000000fe00007812 */ /* 0x000fca00078ec0ff */
[----:B---3--:R-:W-:-:S04]  /*0080*/  IMAD R5, R5, 0x100, R0 ;  /* 0x0000010005057824 */ /* 0x008fc800078e0200 */
[C---:B--2---:R-:W-:Y:S01]  /*0090*/  IMAD.WIDE R2, R5.reuse, 0x4, R2 ;  /* 0x0000000405027825 */ /* 0x044fe200078e0202 */
[----:B------:R-:W-:Y:S02]  /*00a0*/  ISETP.GE.AND P2, PT, R5, 0x100, PT ;  /* 0x000001000500780c */ /* 0x000fe40003f46270 */
[----:B------:R-:W-:-:S11]  /*00b0*/  CS2R R4, SRZ ;  /* 0x0000000000047805 */ /* 0x000fd6000001ff00 */
[----:B------:R-:W-:Y:S05]  /*00c0*/  @P2 BRA `(.L_x_1) ;  /* 0x0000000000042947 */ /* 0x000fea0003800000 */
[----:B------:R1:W5:Y:S02]  /*00d0*/  LDG.E.64 R4, desc[UR4][R2.64] ;  /* 0x0000000402047981 */ /* 0x000364000c1e1b00 */
.L_x_1:
[----:B------:R-:W-:Y:S05]  /*00e0*/  BSYNC B0 ;  /* 0x0000000000007941 */ /* 0x000fea0003800000 */
.L_x_0:
[----:B-----5:R-:W-:Y:S02]  /*00f0*/  FSETP.GT.AND P0, PT, R4, RZ, PT ;  /* 0x000000ff0400720b */ /* 0x020fe40003f04000 */
[----:B------:R-:W-:-:S11]  /*0100*/  FSETP.GT.AND P1, PT, R5, RZ, PT ;  /* 0x000000ff0500720b */ /* 0x000fd60003f24000 */
[----:B------:R-:W-:Y:S02]  /*0110*/  @!P0 FMUL R4, R4, 0.10000000149011611938 ;  /* 0x3dcccccd04048820 */ /* 0x000fe40000400000 */
[----:B------:R-:W-:Y:S01]  /*0120*/  @!P1 FMUL R5, R5, 0.10000000149011611938 ;  /* 0x3dcccccd05059820 */ /* 0x000fe20000400000 */
[----:B------:R-:W-:Y:S06]  /*0130*/  @P2 EXIT ;  /* 0x000000000000294d */ /* 0x000fec0003800000 */
[----:B------:R-:W-:Y:S01]  /*0140*/  STG.E.64 desc[UR4][R2.64], R4 ;  /* 0x0000000402007986 */ /* 0x000fe2000c101b04 */
[----:B------:R-:W-:Y:S05]  /*0150*/  EXIT ;  /* 0x000000000000794d */ /* 0x000fea0003800000 */
.L_x_2:
[----:B------:R-:W-:-:S00]  /*0160*/  BRA `(.L_x_2) ;  /* 0xfffffffc00fc7947 */ /* 0x000fc0000383ffff */
[----:B------:R-:W-:-:S00]  /*0170*/  NOP ;  /* 0x0000000000007918 */ /* 0x000fc00000000000 */
        /* <DEDUP_REMOVED lines=8> */
.L_x_3:


//--------------------- .nv.constant0.triton_poi_fused_leaky_relu_0 --------------------------
	.section	.nv.constant0.triton_poi_fused_leaky_relu_0,"a",@progbits
	.sectionflags	@""
	.align	4
.nv.constant0.triton_poi_fused_leaky_relu_0:
	.zero		540
